//
// Generated by NVIDIA NVVM Compiler
//
// Compiler Build ID: CL-36424714
// Cuda compilation tools, release 13.0, V13.0.88
// Based on NVVM 20.0.0
//

.version 9.0
.target sm_100
.address_size 64

	// .globl	_Z8SimulatePdS_S_S_S_

.visible .entry _Z8SimulatePdS_S_S_S_(
	.param .u64 .ptr .align 1 _Z8SimulatePdS_S_S_S__param_0,
	.param .u64 .ptr .align 1 _Z8SimulatePdS_S_S_S__param_1,
	.param .u64 .ptr .align 1 _Z8SimulatePdS_S_S_S__param_2,
	.param .u64 .ptr .align 1 _Z8SimulatePdS_S_S_S__param_3,
	.param .u64 .ptr .align 1 _Z8SimulatePdS_S_S_S__param_4
)
{
	.reg .pred 	%p<5>;
	.reg .b32 	%r<25>;
	.reg .b32 	%f<3>;
	.reg .b64 	%rd<35>;
	.reg .b64 	%fd<133>;

	ld.param.u64 	%rd10, [_Z8SimulatePdS_S_S_S__param_0];
	ld.param.u64 	%rd11, [_Z8SimulatePdS_S_S_S__param_1];
	ld.param.u64 	%rd14, [_Z8SimulatePdS_S_S_S__param_4];
	cvta.to.global.u64 	%rd34, %rd14;
	cvta.to.global.u64 	%rd15, %rd11;
	cvta.to.global.u64 	%rd16, %rd10;
	mov.u32 	%r8, %tid.x;
	mov.u32 	%r9, %ctaid.x;
	mov.u32 	%r10, %ntid.x;
	mad.lo.s32 	%r11, %r9, %r10, %r8;
	mul.lo.s32 	%r1, %r11, 3;
	mul.wide.s32 	%rd17, %r1, 8;
	add.s64 	%rd18, %rd16, %rd17;
	ld.global.f64 	%fd1, [%rd18];
	ld.global.f64 	%fd2, [%rd18+8];
	ld.global.f64 	%fd3, [%rd18+16];
	add.s64 	%rd33, %rd15, 8;
	add.s64 	%rd32, %rd16, 8;
	mov.f64 	%fd122, 0d3FF0000000000000;
	mov.f64 	%fd120, 0d0000000000000000;
	mov.b32 	%r24, 0;
	mov.f64 	%fd121, %fd120;
	mov.f64 	%fd123, %fd120;
	mov.f64 	%fd124, %fd120;
	mov.f64 	%fd125, %fd120;
	mov.f64 	%fd126, %fd120;
	mov.f64 	%fd127, %fd120;
	mov.f64 	%fd128, %fd120;
	mov.f64 	%fd129, %fd120;
	mov.f64 	%fd130, %fd120;
	mov.f64 	%fd131, %fd120;
$L__BB0_1:
	ld.global.f64 	%fd42, [%rd32+-8];
	sub.f64 	%fd16, %fd1, %fd42;
	ld.global.f64 	%fd43, [%rd32];
	sub.f64 	%fd17, %fd2, %fd43;
	ld.global.f64 	%fd44, [%rd32+8];
	sub.f64 	%fd18, %fd3, %fd44;
	mul.f64 	%fd45, %fd17, %fd17;
	fma.rn.f64 	%fd46, %fd16, %fd16, %fd45;
	fma.rn.f64 	%fd47, %fd18, %fd18, %fd46;
	ld.global.f64 	%fd19, [%rd33+8];
	ld.global.f64 	%fd20, [%rd33];
	ld.global.f64 	%fd21, [%rd33+-8];
	ld.global.f64 	%fd48, [%rd34];
	mov.f64 	%fd49, 0d400921FF2E48E8A7;
	div.rn.f64 	%fd50, %fd49, %fd48;
	div.rn.f64 	%fd51, %fd50, %fd48;
	mul.f64 	%fd22, %fd51, 0d3FE0000000000000;
	neg.f64 	%fd52, %fd47;
	mul.f64 	%fd23, %fd22, %fd52;
	fma.rn.f64 	%fd53, %fd23, 0d3FF71547652B82FE, 0d4338000000000000;
	{
	.reg .b32 %temp; 
	mov.b64 	{%r3, %temp}, %fd53;
	}
	mov.f64 	%fd54, 0dC338000000000000;
	add.rn.f64 	%fd55, %fd53, %fd54;
	fma.rn.f64 	%fd56, %fd55, 0dBFE62E42FEFA39EF, %fd23;
	fma.rn.f64 	%fd57, %fd55, 0dBC7ABC9E3B39803F, %fd56;
	fma.rn.f64 	%fd58, %fd57, 0d3E5ADE1569CE2BDF, 0d3E928AF3FCA213EA;
	fma.rn.f64 	%fd59, %fd58, %fd57, 0d3EC71DEE62401315;
	fma.rn.f64 	%fd60, %fd59, %fd57, 0d3EFA01997C89EB71;
	fma.rn.f64 	%fd61, %fd60, %fd57, 0d3F2A01A014761F65;
	fma.rn.f64 	%fd62, %fd61, %fd57, 0d3F56C16C1852B7AF;
	fma.rn.f64 	%fd63, %fd62, %fd57, 0d3F81111111122322;
	fma.rn.f64 	%fd64, %fd63, %fd57, 0d3FA55555555502A1;
	fma.rn.f64 	%fd65, %fd64, %fd57, 0d3FC5555555555511;
	fma.rn.f64 	%fd66, %fd65, %fd57, 0d3FE000000000000B;
	fma.rn.f64 	%fd67, %fd66, %fd57, 0d3FF0000000000000;
	fma.rn.f64 	%fd68, %fd67, %fd57, 0d3FF0000000000000;
	{
	.reg .b32 %temp; 
	mov.b64 	{%r4, %temp}, %fd68;
	}
	{
	.reg .b32 %temp; 
	mov.b64 	{%temp, %r5}, %fd68;
	}
	shl.b32 	%r12, %r3, 20;
	add.s32 	%r13, %r12, %r5;
	mov.b64 	%fd132, {%r4, %r13};
	{
	.reg .b32 %temp; 
	mov.b64 	{%temp, %r14}, %fd23;
	}
	mov.b32 	%f2, %r14;
	abs.f32 	%f1, %f2;
	setp.lt.f32 	%p1, %f1, 0f4086232B;
	@%p1 bra 	$L__BB0_4;
	setp.lt.f64 	%p2, %fd23, 0d0000000000000000;
	add.f64 	%fd69, %fd23, 0d7FF0000000000000;
	selp.f64 	%fd132, 0d0000000000000000, %fd69, %p2;
	setp.geu.f32 	%p3, %f1, 0f40874800;
	@%p3 bra 	$L__BB0_4;
	shr.u32 	%r15, %r3, 31;
	add.s32 	%r16, %r3, %r15;
	shr.s32 	%r17, %r16, 1;
	shl.b32 	%r18, %r17, 20;
	add.s32 	%r19, %r5, %r18;
	mov.b64 	%fd70, {%r4, %r19};
	sub.s32 	%r20, %r3, %r17;
	shl.b32 	%r21, %r20, 20;
	add.s32 	%r22, %r21, 1072693248;
	mov.b32 	%r23, 0;
	mov.b64 	%fd71, {%r23, %r22};
	mul.f64 	%fd132, %fd71, %fd70;
$L__BB0_4:
	mul.f64 	%fd72, %fd18, %fd20;
	mul.f64 	%fd73, %fd17, %fd19;
	sub.f64 	%fd74, %fd73, %fd72;
	mul.f64 	%fd75, %fd16, %fd19;
	mul.f64 	%fd76, %fd18, %fd21;
	sub.f64 	%fd77, %fd76, %fd75;
	mul.f64 	%fd78, %fd17, %fd21;
	mul.f64 	%fd79, %fd16, %fd20;
	sub.f64 	%fd80, %fd79, %fd78;
	fma.rn.f64 	%fd122, %fd74, %fd132, %fd122;
	fma.rn.f64 	%fd121, %fd77, %fd132, %fd121;
	fma.rn.f64 	%fd120, %fd80, %fd132, %fd120;
	neg.f64 	%fd81, %fd22;
	mul.f64 	%fd82, %fd132, %fd81;
	mul.f64 	%fd83, %fd16, %fd82;
	fma.rn.f64 	%fd131, %fd74, %fd83, %fd131;
	mul.f64 	%fd84, %fd17, %fd82;
	mul.f64 	%fd85, %fd132, %fd19;
	fma.rn.f64 	%fd86, %fd74, %fd84, %fd85;
	add.f64 	%fd130, %fd130, %fd86;
	mul.f64 	%fd87, %fd18, %fd82;
	mul.f64 	%fd88, %fd74, %fd87;
	mul.f64 	%fd89, %fd132, %fd20;
	sub.f64 	%fd90, %fd88, %fd89;
	add.f64 	%fd129, %fd129, %fd90;
	mul.f64 	%fd91, %fd77, %fd83;
	sub.f64 	%fd92, %fd91, %fd85;
	add.f64 	%fd128, %fd128, %fd92;
	fma.rn.f64 	%fd127, %fd77, %fd84, %fd127;
	mul.f64 	%fd93, %fd132, %fd21;
	fma.rn.f64 	%fd94, %fd77, %fd87, %fd93;
	add.f64 	%fd126, %fd126, %fd94;
	fma.rn.f64 	%fd95, %fd80, %fd83, %fd89;
	add.f64 	%fd125, %fd125, %fd95;
	mul.f64 	%fd96, %fd80, %fd84;
	sub.f64 	%fd97, %fd96, %fd93;
	add.f64 	%fd124, %fd124, %fd97;
	fma.rn.f64 	%fd123, %fd80, %fd87, %fd123;
	add.s32 	%r24, %r24, 1;
	add.s64 	%rd34, %rd34, 8;
	add.s64 	%rd33, %rd33, 24;
	add.s64 	%rd32, %rd32, 24;
	setp.ne.s32 	%p4, %r24, 1000;
	@%p4 bra 	$L__BB0_1;
	ld.param.u64 	%rd31, [_Z8SimulatePdS_S_S_S__param_3];
	ld.param.u64 	%rd30, [_Z8SimulatePdS_S_S_S__param_2];
	ld.param.u64 	%rd29, [_Z8SimulatePdS_S_S_S__param_1];
	ld.param.u64 	%rd28, [_Z8SimulatePdS_S_S_S__param_0];
	cvta.to.global.u64 	%rd19, %rd30;
	cvta.to.global.u64 	%rd20, %rd31;
	fma.rn.f64 	%fd98, %fd122, 0d3F847AE147AE147B, %fd1;
	mul.wide.s32 	%rd21, %r1, 8;
	add.s64 	%rd22, %rd19, %rd21;
	st.global.f64 	[%rd22], %fd98;
	cvta.to.global.u64 	%rd23, %rd28;
	add.s64 	%rd24, %rd23, %rd21;
	ld.global.f64 	%fd99, [%rd24+8];
	fma.rn.f64 	%fd100, %fd121, 0d3F847AE147AE147B, %fd99;
	st.global.f64 	[%rd22+8], %fd100;
	ld.global.f64 	%fd101, [%rd24+16];
	fma.rn.f64 	%fd102, %fd120, 0d3F847AE147AE147B, %fd101;
	st.global.f64 	[%rd22+16], %fd102;
	cvta.to.global.u64 	%rd25, %rd29;
	add.s64 	%rd26, %rd25, %rd21;
	ld.global.f64 	%fd103, [%rd26];
	ld.global.f64 	%fd104, [%rd26+8];
	mul.f64 	%fd105, %fd130, %fd104;
	fma.rn.f64 	%fd106, %fd131, %fd103, %fd105;
	ld.global.f64 	%fd107, [%rd26+16];
	fma.rn.f64 	%fd108, %fd129, %fd107, %fd106;
	mul.f64 	%fd109, %fd127, %fd104;
	fma.rn.f64 	%fd110, %fd128, %fd103, %fd109;
	fma.rn.f64 	%fd111, %fd126, %fd107, %fd110;
	mul.f64 	%fd112, %fd124, %fd104;
	fma.rn.f64 	%fd113, %fd125, %fd103, %fd112;
	fma.rn.f64 	%fd114, %fd123, %fd107, %fd113;
	fma.rn.f64 	%fd115, %fd108, 0d3F847AE147AE147B, %fd103;
	add.s64 	%rd27, %rd20, %rd21;
	st.global.f64 	[%rd27], %fd115;
	ld.global.f64 	%fd116, [%rd26+8];
	fma.rn.f64 	%fd117, %fd111, 0d3F847AE147AE147B, %fd116;
	st.global.f64 	[%rd27+8], %fd117;
	ld.global.f64 	%fd118, [%rd26+16];
	fma.rn.f64 	%fd119, %fd114, 0d3F847AE147AE147B, %fd118;
	st.global.f64 	[%rd27+16], %fd119;
	ret;

}


// ===== COMPILED SASS (sm_100) =====

	.target	sm_100

	.elftype	@"ET_EXEC"


//--------------------- .note.nv.tkinfo           --------------------------
	.section	.note.nv.tkinfo,"",@"SHT_NOTE"
	.sectionflags	@"SHF_NOTE_NV_TKINFO"
	.tkinfo
        /*0018*/ 	.word	0x00000002
        /*0030*/ 	.string	""
        /*0030*/ 	.string	"ptxas"
        /*0030*/ 	.string	"Cuda compilation tools, release 13.0, V13.0.88"
        /*0030*/ 	.string	"Build cuda_13.0.r13.0/compiler.36424714_0"
        /*0030*/ 	.string	"-arch sm_100 -m 64 "



//--------------------- .note.nv.cuinfo           --------------------------
	.section	.note.nv.cuinfo,"",@"SHT_NOTE"
	.sectionflags	@"SHF_NOTE_NV_CUINFO"
        /*0018*/ 	.short	0x0002
        /*001a*/ 	.short	0x0064
        /*001c*/ 	.short	0x0082
	.zero		2


//--------------------- .nv.info                  --------------------------
	.section	.nv.info,"",@"SHT_CUDA_INFO"
	.align	4


	//----- nvinfo : EIATTR_REGCOUNT
	.align		4
        /*0000*/ 	.byte	0x04, 0x2f
        /*0002*/ 	.short	(.L_1 - .L_0)
	.align		4
.L_0:
        /*0004*/ 	.word	index@(_Z8SimulatePdS_S_S_S_)
        /*0008*/ 	.word	0x0000004a


	//----- nvinfo : EIATTR_FRAME_SIZE
	.align		4
.L_1:
        /*000c*/ 	.byte	0x04, 0x11
        /*000e*/ 	.short	(.L_3 - .L_2)
	.align		4
.L_2:
        /*0010*/ 	.word	index@($__internal_0_$__cuda_sm20_div_rn_f64_full)
        /*0014*/ 	.word	0x00000000


	//----- nvinfo : EIATTR_FRAME_SIZE
	.align		4
.L_3:
        /*0018*/ 	.byte	0x04, 0x11
        /*001a*/ 	.short	(.L_5 - .L_4)
	.align		4
.L_4:
        /*001c*/ 	.word	index@(_Z8SimulatePdS_S_S_S_)
        /*0020*/ 	.word	0x00000000


	//----- nvinfo : EIATTR_MIN_STACK_SIZE
	.align		4
.L_5:
        /*0024*/ 	.byte	0x04, 0x12
        /*0026*/ 	.short	(.L_7 - .L_6)
	.align		4
.L_6:
        /*0028*/ 	.word	index@(_Z8SimulatePdS_S_S_S_)
        /*002c*/ 	.word	0x00000000
.L_7:


//--------------------- .nv.compat                --------------------------
	.section	.nv.compat,"",@"SHT_CUDA_COMPAT_INFO"
	.align	4
        /*0000*/ 	.byte	0x02, 0x09, 0x00, 0x00, 0x02, 0x02, 0x01, 0x00, 0x02, 0x05, 0x05, 0x00, 0x03, 0x07, 0x01, 0x01
        /*0010*/ 	.byte	0x02, 0x03, 0x00, 0x00, 0x02, 0x06, 0x01, 0x00, 0x04, 0x0b, 0x08, 0x00, 0x01, 0x00, 0x00, 0x00
        /*0020*/ 	.byte	0x00, 0x00, 0x00, 0x00


//--------------------- .nv.info._Z8SimulatePdS_S_S_S_ --------------------------
	.section	.nv.info._Z8SimulatePdS_S_S_S_,"",@"SHT_CUDA_INFO"
	.sectionflags	@""
	.align	4


	//----- nvinfo : EIATTR_CUDA_API_VERSION
	.align		4
        /*0000*/ 	.byte	0x04, 0x37
        /*0002*/ 	.short	(.L_9 - .L_8)
.L_8:
        /*0004*/ 	.word	0x00000082


	//----- nvinfo : EIATTR_KPARAM_INFO
	.align		4
.L_9:
        /*0008*/ 	.byte	0x04, 0x17
        /*000a*/ 	.short	(.L_11 - .L_10)
.L_10:
        /*000c*/ 	.word	0x00000000
        /*0010*/ 	.short	0x0004
        /*0012*/ 	.short	0x0020
        /*0014*/ 	.byte	0x00, 0xf5, 0x21, 0x00


	//----- nvinfo : EIATTR_KPARAM_INFO
	.align		4
.L_11:
        /*0018*/ 	.byte	0x04, 0x17
        /*001a*/ 	.short	(.L_13 - .L_12)
.L_12:
        /*001c*/ 	.word	0x00000000
        /*0020*/ 	.short	0x0003
        /*0022*/ 	.short	0x0018
        /*0024*/ 	.byte	0x00, 0xf5, 0x21, 0x00


	//----- nvinfo : EIATTR_KPARAM_INFO
	.align		4
.L_13:
        /*0028*/ 	.byte	0x04, 0x17
        /*002a*/ 	.short	(.L_15 - .L_14)
.L_14:
        /*002c*/ 	.word	0x00000000
        /*0030*/ 	.short	0x0002
        /*0032*/ 	.short	0x0010
        /*0034*/ 	.byte	0x00, 0xf5, 0x21, 0x00


	//----- nvinfo : EIATTR_KPARAM_INFO
	.align		4
.L_15:
        /*0038*/ 	.byte	0x04, 0x17
        /*003a*/ 	.short	(.L_17 - .L_16)
.L_16:
        /*003c*/ 	.word	0x00000000
        /*0040*/ 	.short	0x0001
        /*0042*/ 	.short	0x0008
        /*0044*/ 	.byte	0x00, 0xf5, 0x21, 0x00


	//----- nvinfo : EIATTR_KPARAM_INFO
	.align		4
.L_17:
        /*0048*/ 	.byte	0x04, 0x17
        /*004a*/ 	.short	(.L_19 - .L_18)
.L_18:
        /*004c*/ 	.word	0x00000000
        /*0050*/ 	.short	0x0000
        /*0052*/ 	.short	0x0000
        /*0054*/ 	.byte	0x00, 0xf5, 0x21, 0x00


	//----- nvinfo : EIATTR_SPARSE_MMA_MASK
	.align		4
.L_19:
        /*0058*/ 	.byte	0x03, 0x50
        /*005a*/ 	.short	0x0000


	//----- nvinfo : EIATTR_MAXREG_COUNT
	.align		4
        /*005c*/ 	.byte	0x03, 0x1b
        /*005e*/ 	.short	0x00ff


	//----- nvinfo : EIATTR_MERCURY_ISA_VERSION
	.align		4
        /*0060*/ 	.byte	0x03, 0x5f
        /*0062*/ 	.short	0x0101


	//----- nvinfo : EIATTR_VRC_CTA_INIT_COUNT
	.align		4
        /*0064*/ 	.byte	0x02, 0x4a
	.zero		1
	.zero		1


	//----- nvinfo : EIATTR_EXIT_INSTR_OFFSETS
	.align		4
        /*0068*/ 	.byte	0x04, 0x1c
        /*006a*/ 	.short	(.L_21 - .L_20)


	//   ....[0]....
.L_20:
        /*006c*/ 	.word	0x00000ea0


	//----- nvinfo : EIATTR_CRS_STACK_SIZE
	.align		4
.L_21:
        /*0070*/ 	.byte	0x04, 0x1e
        /*0072*/ 	.short	(.L_23 - .L_22)
.L_22:
        /*0074*/ 	.word	0x00000000


	//----- nvinfo : EIATTR_CBANK_PARAM_SIZE
	.align		4
.L_23:
        /*0078*/ 	.byte	0x03, 0x19
        /*007a*/ 	.short	0x0028


	//----- nvinfo : EIATTR_PARAM_CBANK
	.align		4
        /*007c*/ 	.byte	0x04, 0x0a
        /*007e*/ 	.short	(.L_25 - .L_24)
	.align		4
.L_24:
        /*0080*/ 	.word	index@(.nv.constant0._Z8SimulatePdS_S_S_S_)
        /*0084*/ 	.short	0x0380
        /*0086*/ 	.short	0x0028


	//----- nvinfo : EIATTR_SW_WAR
	.align		4
.L_25:
        /*0088*/ 	.byte	0x04, 0x36
        /*008a*/ 	.short	(.L_27 - .L_26)
.L_26:
        /*008c*/ 	.word	0x00000008
.L_27:


//--------------------- .nv.callgraph             --------------------------
	.section	.nv.callgraph,"",@"SHT_CUDA_CALLGRAPH"
	.align	4
	.sectionentsize	8
	.align		4
        /*0000*/ 	.word	0x00000000
	.align		4
        /*0004*/ 	.word	0xffffffff
	.align		4
        /*0008*/ 	.word	0x00000000
	.align		4
        /*000c*/ 	.word	0xfffffffe
	.align		4
        /*0010*/ 	.word	0x00000000
	.align		4
        /*0014*/ 	.word	0xfffffffd
	.align		4
        /*0018*/ 	.word	0x00000000
	.align		4
        /*001c*/ 	.word	0xfffffffc


//--------------------- .text._Z8SimulatePdS_S_S_S_ --------------------------
	.section	.text._Z8SimulatePdS_S_S_S_,"ax",@progbits
	.align	128
        .global         _Z8SimulatePdS_S_S_S_
        .type           _Z8SimulatePdS_S_S_S_,@function
        .size           _Z8SimulatePdS_S_S_S_,(.L_x_11 - _Z8SimulatePdS_S_S_S_)
        .other          _Z8SimulatePdS_S_S_S_,@"STO_CUDA_ENTRY STV_DEFAULT"
_Z8SimulatePdS_S_S_S_:
.text._Z8SimulatePdS_S_S_S_:
[----:B------:R-:W-:Y:S01]  /*0000*/  LDC R1, c[0x0][0x37c] ;  /* 0x0000df00ff017b82 */ /* 0x000fe20000000800 */
[----:B------:R-:W0:Y:S07]  /*0010*/  S2R R0, SR_TID.X ;  /* 0x0000000000007919 */ /* 0x000e2e0000002100 */
[----:B------:R-:W0:Y:S01]  /*0020*/  S2UR UR4, SR_CTAID.X ;  /* 0x00000000000479c3 */ /* 0x000e220000002500 */
[----:B------:R-:W1:Y:S07]  /*0030*/  LDCU.64 UR8, c[0x0][0x358] ;  /* 0x00006b00ff0877ac */ /* 0x000e6e0008000a00 */
[----:B------:R-:W0:Y:S08]  /*0040*/  LDC R5, c[0x0][0x360] ;  /* 0x0000d800ff057b82 */ /* 0x000e300000000800 */
[----:B------:R-:W2:Y:S01]  /*0050*/  LDC.64 R2, c[0x0][0x380] ;  /* 0x0000e000ff027b82 */ /* 0x000ea20000000a00 */
[----:B------:R-:W-:Y:S01]  /*0060*/  IMAD.MOV.U32 R44, RZ, RZ, 0x0 ;  /* 0x00000000ff2c7424 */ /* 0x000fe200078e00ff */
[----:B------:R-:W-:Y:S01]  /*0070*/  CS2R R42, SRZ ;  /* 0x00000000002a7805 */ /* 0x000fe2000001ff00 */
[----:B------:R-:W-:Y:S01]  /*0080*/  IMAD.MOV.U32 R45, RZ, RZ, 0x3ff00000 ;  /* 0x3ff00000ff2d7424 */ /* 0x000fe200078e00ff */
[----:B------:R-:W-:-:S02]  /*0090*/  CS2R R40, SRZ ;  /* 0x0000000000287805 */ /* 0x000fc4000001ff00 */
[----:B------:R-:W-:Y:S02]  /*00a0*/  CS2R R38, SRZ ;  /* 0x0000000000267805 */ /* 0x000fe4000001ff00 */
[----:B------:R-:W-:Y:S01]  /*00b0*/  CS2R R36, SRZ ;  /* 0x0000000000247805 */ /* 0x000fe2000001ff00 */
[----:B------:R-:W3:Y:S01]  /*00c0*/  LDCU.64 UR10, c[0x0][0x3a0] ;  /* 0x00007400ff0a77ac */ /* 0x000ee20008000a00 */
[----:B0-----:R-:W-:Y:S01]  /*00d0*/  IMAD R0, R5, UR4, R0 ;  /* 0x0000000405007c24 */ /* 0x001fe2000f8e0200 */
[----:B------:R-:W0:Y:S03]  /*00e0*/  LDCU.128 UR4, c[0x0][0x380] ;  /* 0x00007000ff0477ac */ /* 0x000e260008000c00 */
[----:B------:R-:W-:-:S04]  /*00f0*/  IMAD R0, R0, 0x3, RZ ;  /* 0x0000000300007824 */ /* 0x000fc800078e02ff */
[----:B--2---:R-:W-:-:S05]  /*0100*/  IMAD.WIDE R2, R0, 0x8, R2 ;  /* 0x0000000800027825 */ /* 0x004fca00078e0202 */
[----:B-1----:R1:W5:Y:S04]  /*0110*/  LDG.E.64 R50, desc[UR8][R2.64] ;  /* 0x0000000802327981 */ /* 0x002368000c1e1b00 */
[----:B------:R1:W5:Y:S04]  /*0120*/  LDG.E.64 R48, desc[UR8][R2.64+0x8] ;  /* 0x0000080802307981 */ /* 0x000368000c1e1b00 */
[----:B------:R1:W5:Y:S01]  /*0130*/  LDG.E.64 R46, desc[UR8][R2.64+0x10] ;  /* 0x00001008022e7981 */ /* 0x000362000c1e1b00 */
[----:B0-----:R-:W-:Y:S01]  /*0140*/  UIADD3 UR6, UP0, UPT, UR6, 0x8, URZ ;  /* 0x0000000806067890 */ /* 0x001fe2000ff1e0ff */
[----:B------:R-:W-:Y:S01]  /*0150*/  CS2R R34, SRZ ;  /* 0x0000000000227805 */ /* 0x000fe2000001ff00 */
[----:B------:R-:W-:Y:S01]  /*0160*/  UIADD3 UR4, UP1, UPT, UR4, 0x8, URZ ;  /* 0x0000000804047890 */ /* 0x000fe2000ff3e0ff */
[----:B------:R-:W-:Y:S01]  /*0170*/  CS2R R32, SRZ ;  /* 0x0000000000207805 */ /* 0x000fe2000001ff00 */
[----:B------:R-:W-:Y:S01]  /*0180*/  UIADD3.X UR7, UPT, UPT, URZ, UR7, URZ, UP0, !UPT ;  /* 0x00000007ff077290 */ /* 0x000fe200087fe4ff */
[----:B------:R-:W-:Y:S01]  /*0190*/  CS2R R30, SRZ ;  /* 0x00000000001e7805 */ /* 0x000fe2000001ff00 */
[----:B------:R-:W-:Y:S01]  /*01a0*/  UIADD3.X UR5, UPT, UPT, URZ, UR5, URZ, UP1, !UPT ;  /* 0x00000005ff057290 */ /* 0x000fe20008ffe4ff */
[----:B------:R-:W-:-:S02]  /*01b0*/  CS2R R28, SRZ ;  /* 0x00000000001c7805 */ /* 0x000fc4000001ff00 */
[----:B------:R-:W-:Y:S02]  /*01c0*/  CS2R R26, SRZ ;  /* 0x00000000001a7805 */ /* 0x000fe4000001ff00 */
[----:B------:R-:W-:Y:S02]  /*01d0*/  CS2R R24, SRZ ;  /* 0x0000000000187805 */ /* 0x000fe4000001ff00 */
[----:B------:R-:W-:Y:S01]  /*01e0*/  CS2R R22, SRZ ;  /* 0x0000000000167805 */ /* 0x000fe2000001ff00 */
[----:B------:R-:W-:Y:S02]  /*01f0*/  IMAD.U32 R18, RZ, RZ, UR6 ;  /* 0x00000006ff127e24 */ /* 0x000fe4000f8e00ff */
[----:B------:R-:W-:Y:S02]  /*0200*/  IMAD.U32 R19, RZ, RZ, UR7 ;  /* 0x00000007ff137e24 */ /* 0x000fe4000f8e00ff */
[----:B------:R-:W-:Y:S02]  /*0210*/  IMAD.U32 R21, RZ, RZ, UR5 ;  /* 0x00000005ff157e24 */ /* 0x000fe4000f8e00ff */
[----:B------:R-:W-:Y:S01]  /*0220*/  IMAD.U32 R20, RZ, RZ, UR4 ;  /* 0x00000004ff147e24 */ /* 0x000fe2000f8e00ff */
[----:B-1-3--:R-:W-:-:S06]  /*0230*/  UMOV UR4, URZ ;  /* 0x000000ff00047c82 */ /* 0x00afcc0008000000 */
.L_x_4:
[----:B------:R-:W-:Y:S01]  /*0240*/  IMAD.U32 R54, RZ, RZ, UR10 ;  /* 0x0000000aff367e24 */ /* 0x000fe2000f8e00ff */
[----:B------:R-:W2:Y:S01]  /*0250*/  LDG.E.64 R10, desc[UR8][R20.64] ;  /* 0x00000008140a7981 */ /* 0x000ea2000c1e1b00 */
[----:B------:R-:W-:-:S03]  /*0260*/  IMAD.U32 R55, RZ, RZ, UR11 ;  /* 0x0000000bff377e24 */ /* 0x000fc6000f8e00ff */
[----:B------:R-:W3:Y:S04]  /*0270*/  LDG.E.64 R8, desc[UR8][R20.64+-0x8] ;  /* 0xfffff80814087981 */ /* 0x000ee8000c1e1b00 */
[----:B------:R-:W4:Y:S04]  /*0280*/  LDG.E.64 R54, desc[UR8][R54.64] ;  /* 0x0000000836367981 */ /* 0x000f28000c1e1b00 */
[----:B------:R-:W3:Y:S04]  /*0290*/  LDG.E.64 R6, desc[UR8][R20.64+0x8] ;  /* 0x0000080814067981 */ /* 0x000ee8000c1e1b00 */
[----:B-----5:R0:W5:Y:S04]  /*02a0*/  LDG.E.64 R16, desc[UR8][R18.64+0x8] ;  /* 0x0000080812107981 */ /* 0x020168000c1e1b00 */
[----:B------:R0:W5:Y:S04]  /*02b0*/  LDG.E.64 R14, desc[UR8][R18.64] ;  /* 0x00000008120e7981 */ /* 0x000168000c1e1b00 */
[----:B------:R0:W5:Y:S01]  /*02c0*/  LDG.E.64 R12, desc[UR8][R18.64+-0x8] ;  /* 0xfffff808120c7981 */ /* 0x000162000c1e1b00 */
[----:B------:R-:W-:Y:S01]  /*02d0*/  IMAD.MOV.U32 R2, RZ, RZ, 0x1 ;  /* 0x00000001ff027424 */ /* 0x000fe200078e00ff */
[----:B------:R-:W-:Y:S01]  /*02e0*/  UMOV UR6, 0x2e48e8a7 ;  /* 0x2e48e8a700067882 */ /* 0x000fe20000000000 */
[----:B------:R-:W-:Y:S01]  /*02f0*/  UMOV UR7, 0x400921ff ;  /* 0x400921ff00077882 */ /* 0x000fe20000000000 */
[----:B----4-:R-:W1:Y:S03]  /*0300*/  MUFU.RCP64H R3, R55 ;  /* 0x0000003700037308 */ /* 0x010e660000001800 */
[----:B-1----:R-:W-:-:S08]  /*0310*/  DFMA R4, -R54, R2, 1 ;  /* 0x3ff000003604742b */ /* 0x002fd00000000102 */
[----:B------:R-:W-:-:S08]  /*0320*/  DFMA R4, R4, R4, R4 ;  /* 0x000000040404722b */ /* 0x000fd00000000004 */
[----:B------:R-:W-:-:S08]  /*0330*/  DFMA R4, R2, R4, R2 ;  /* 0x000000040204722b */ /* 0x000fd00000000002 */
[----:B------:R-:W-:-:S08]  /*0340*/  DFMA R2, -R54, R4, 1 ;  /* 0x3ff000003602742b */ /* 0x000fd00000000104 */
[----:B------:R-:W-:-:S08]  /*0350*/  DFMA R2, R4, R2, R4 ;  /* 0x000000020402722b */ /* 0x000fd00000000004 */
[----:B------:R-:W-:-:S08]  /*0360*/  DMUL R4, R2, UR6 ;  /* 0x0000000602047c28 */ /* 0x000fd00008000000 */
[----:B------:R-:W-:Y:S02]  /*0370*/  DFMA R52, -R54, R4, UR6 ;  /* 0x0000000636347e2b */ /* 0x000fe40008000104 */
[----:B--2---:R-:W-:-:S06]  /*0380*/  DADD R10, R48, -R10 ;  /* 0x00000000300a7229 */ /* 0x004fcc000000080a */
[----:B------:R-:W-:Y:S02]  /*0390*/  DFMA R2, R2, R52, R4 ;  /* 0x000000340202722b */ /* 0x000fe40000000004 */
[----:B---3--:R-:W-:Y:S02]  /*03a0*/  DADD R8, R50, -R8 ;  /* 0x0000000032087229 */ /* 0x008fe40000000808 */
[----:B------:R-:W-:-:S06]  /*03b0*/  DMUL R4, R10, R10 ;  /* 0x0000000a0a047228 */ /* 0x000fcc0000000000 */
[----:B------:R-:W-:-:S05]  /*03c0*/  FFMA R52, RZ, R55, R3 ;  /* 0x00000037ff347223 */ /* 0x000fca0000000003 */
[----:B------:R-:W-:Y:S01]  /*03d0*/  FSETP.GT.AND P0, PT, |R52|, 1.469367938527859385e-39, PT ;  /* 0x001000003400780b */ /* 0x000fe20003f04200 */
[----:B------:R-:W-:Y:S02]  /*03e0*/  DADD R6, R46, -R6 ;  /* 0x000000002e067229 */ /* 0x000fe40000000806 */
[----:B------:R-:W-:-:S08]  /*03f0*/  DFMA R4, R8, R8, R4 ;  /* 0x000000080804722b */ /* 0x000fd00000000004 */
[----:B------:R-:W-:Y:S02]  /*0400*/  DFMA R52, R6, R6, R4 ;  /* 0x000000060634722b */ /* 0x000fe40000000004 */
[----:B0-----:R-:W-:Y:S09]  /*0410*/  @P0 BRA `(.L_x_0) ;  /* 0x0000000000180947 */ /* 0x001ff20003800000 */
[----:B------:R-:W-:Y:S01]  /*0420*/  IMAD.MOV.U32 R4, RZ, RZ, 0x2e48e8a7 ;  /* 0x2e48e8a7ff047424 */ /* 0x000fe200078e00ff */
[----:B------:R-:W-:Y:S01]  /*0430*/  MOV R62, 0x480 ;  /* 0x00000480003e7802 */ /* 0x000fe20000000f00 */
[----:B------:R-:W-:Y:S02]  /*0440*/  IMAD.MOV.U32 R5, RZ, RZ, 0x400921ff ;  /* 0x400921ffff057424 */ /* 0x000fe400078e00ff */
[----:B------:R-:W-:Y:S02]  /*0450*/  IMAD.MOV.U32 R56, RZ, RZ, R54 ;  /* 0x000000ffff387224 */ /* 0x000fe400078e0036 */
[----:B------:R-:W-:-:S07]  /*0460*/  IMAD.MOV.U32 R57, RZ, RZ, R55 ;  /* 0x000000ffff397224 */ /* 0x000fce00078e0037 */
[----:B-----5:R-:W-:Y:S05]  /*0470*/  CALL.REL.NOINC `($__internal_0_$__cuda_sm20_div_rn_f64_full) ;  /* 0x00000008008c7944 */ /* 0x020fea0003c00000 */
.L_x_0:
[----:B------:R-:W0:Y:S01]  /*0480*/  MUFU.RCP64H R5, R55 ;  /* 0x0000003700057308 */ /* 0x000e220000001800 */
[----:B------:R-:W-:Y:S01]  /*0490*/  IMAD.MOV.U32 R4, RZ, RZ, 0x1 ;  /* 0x00000001ff047424 */ /* 0x000fe200078e00ff */
[----:B------:R-:W-:-:S05]  /*04a0*/  FSETP.GEU.AND P1, PT, |R3|, 6.5827683646048100446e-37, PT ;  /* 0x036000000300780b */ /* 0x000fca0003f2e200 */
[----:B0-----:R-:W-:-:S08]  /*04b0*/  DFMA R56, -R54, R4, 1 ;  /* 0x3ff000003638742b */ /* 0x001fd00000000104 */
[----:B------:R-:W-:-:S08]  /*04c0*/  DFMA R56, R56, R56, R56 ;  /* 0x000000383838722b */ /* 0x000fd00000000038 */
[----:B------:R-:W-:-:S08]  /*04d0*/  DFMA R56, R4, R56, R4 ;  /* 0x000000380438722b */ /* 0x000fd00000000004 */
[----:B------:R-:W-:-:S08]  /*04e0*/  DFMA R4, -R54, R56, 1 ;  /* 0x3ff000003604742b */ /* 0x000fd00000000138 */
[----:B------:R-:W-:-:S08]  /*04f0*/  DFMA R58, R56, R4, R56 ;  /* 0x00000004383a722b */ /* 0x000fd00000000038 */
[----:B------:R-:W-:-:S08]  /*0500*/  DMUL R4, R58, R2 ;  /* 0x000000023a047228 */ /* 0x000fd00000000000 */
[----:B------:R-:W-:-:S08]  /*0510*/  DFMA R56, -R54, R4, R2 ;  /* 0x000000043638722b */ /* 0x000fd00000000102 */
[----:B------:R-:W-:-:S10]  /*0520*/  DFMA R4, R58, R56, R4 ;  /* 0x000000383a04722b */ /* 0x000fd40000000004 */
[----:B------:R-:W-:-:S05]  /*0530*/  FFMA R56, RZ, R55, R5 ;  /* 0x00000037ff387223 */ /* 0x000fca0000000005 */
[----:B------:R-:W-:-:S13]  /*0540*/  FSETP.GT.AND P0, PT, |R56|, 1.469367938527859385e-39, PT ;  /* 0x001000003800780b */ /* 0x000fda0003f04200 */
[----:B------:R-:W-:Y:S05]  /*0550*/  @P0 BRA P1, `(.L_x_1) ;  /* 0x0000000000200947 */ /* 0x000fea0000800000 */
[----:B------:R-:W-:Y:S01]  /*0560*/  IMAD.MOV.U32 R4, RZ, RZ, R2 ;  /* 0x000000ffff047224 */ /* 0x000fe200078e0002 */
[----:B------:R-:W-:Y:S01]  /*0570*/  MOV R62, 0x5c0 ;  /* 0x000005c0003e7802 */ /* 0x000fe20000000f00 */
[----:B------:R-:W-:Y:S02]  /*0580*/  IMAD.MOV.U32 R5, RZ, RZ, R3 ;  /* 0x000000ffff057224 */ /* 0x000fe400078e0003 */
[----:B------:R-:W-:Y:S02]  /*0590*/  IMAD.MOV.U32 R56, RZ, RZ, R54 ;  /* 0x000000ffff387224 */ /* 0x000fe400078e0036 */
[----:B------:R-:W-:-:S07]  /*05a0*/  IMAD.MOV.U32 R57, RZ, RZ, R55 ;  /* 0x000000ffff397224 */ /* 0x000fce00078e0037 */
[----:B-----5:R-:W-:Y:S05]  /*05b0*/  CALL.REL.NOINC `($__internal_0_$__cuda_sm20_div_rn_f64_full) ;  /* 0x00000008003c7944 */ /* 0x020fea0003c00000 */
[----:B------:R-:W-:Y:S02]  /*05c0*/  IMAD.MOV.U32 R4, RZ, RZ, R2 ;  /* 0x000000ffff047224 */ /* 0x000fe400078e0002 */
[----:B------:R-:W-:-:S07]  /*05d0*/  IMAD.MOV.U32 R5, RZ, RZ, R3 ;  /* 0x000000ffff057224 */ /* 0x000fce00078e0003 */
.L_x_1:
[----:B------:R-:W-:Y:S01]  /*05e0*/  DMUL R4, R4, 0.5 ;  /* 0x3fe0000004047828 */ /* 0x000fe20000000000 */
[----:B------:R-:W-:Y:S01]  /*05f0*/  IMAD.MOV.U32 R2, RZ, RZ, 0x652b82fe ;  /* 0x652b82feff027424 */ /* 0x000fe200078e00ff */
[----:B------:R-:W-:Y:S01]  /*0600*/  UMOV UR6, 0xfefa39ef ;  /* 0xfefa39ef00067882 */ /* 0x000fe20000000000 */
[----:B------:R-:W-:Y:S01]  /*0610*/  IMAD.MOV.U32 R3, RZ, RZ, 0x3ff71547 ;  /* 0x3ff71547ff037424 */ /* 0x000fe200078e00ff */
[----:B------:R-:W-:Y:S01]  /*0620*/  UMOV UR7, 0x3fe62e42 ;  /* 0x3fe62e4200077882 */ /* 0x000fe20000000000 */
[----:B------:R-:W-:Y:S03]  /*0630*/  BSSY.RECONVERGENT B0, `(.L_x_2) ;  /* 0x0000038000007945 */ /* 0x000fe60003800200 */
[----:B------:R-:W-:-:S08]  /*0640*/  DMUL R52, R52, -R4 ;  /* 0x8000000434347228 */ /* 0x000fd00000000000 */
[----:B------:R-:W-:Y:S02]  /*0650*/  DFMA R2, R52, R2, 6.75539944105574400000e+15 ;  /* 0x433800003402742b */ /* 0x000fe40000000002 */
[----:B------:R-:W-:-:S06]  /*0660*/  FSETP.GEU.AND P0, PT, |R53|, 4.1917929649353027344, PT ;  /* 0x4086232b3500780b */ /* 0x000fcc0003f0e200 */
[----:B------:R-:W-:-:S08]  /*0670*/  DADD R54, R2, -6.75539944105574400000e+15 ;  /* 0xc338000002367429 */ /* 0x000fd00000000000 */
[----:B------:R-:W-:Y:S01]  /*0680*/  DFMA R56, R54, -UR6, R52 ;  /* 0x8000000636387c2b */ /* 0x000fe20008000034 */
[----:B------:R-:W-:Y:S01]  /*0690*/  UMOV UR6, 0x3b39803f ;  /* 0x3b39803f00067882 */ /* 0x000fe20000000000 */
[----:B------:R-:W-:-:S06]  /*06a0*/  UMOV UR7, 0x3c7abc9e ;  /* 0x3c7abc9e00077882 */ /* 0x000fcc0000000000 */
[----:B------:R-:W-:Y:S01]  /*06b0*/  DFMA R54, R54, -UR6, R56 ;  /* 0x8000000636367c2b */ /* 0x000fe20008000038 */
[----:B------:R-:W-:Y:S01]  /*06c0*/  UMOV UR6, 0x69ce2bdf ;  /* 0x69ce2bdf00067882 */ /* 0x000fe20000000000 */
[----:B------:R-:W-:Y:S01]  /*06d0*/  IMAD.MOV.U32 R56, RZ, RZ, -0x35dec16 ;  /* 0xfca213eaff387424 */ /* 0x000fe200078e00ff */
[----:B------:R-:W-:Y:S01]  /*06e0*/  UMOV UR7, 0x3e5ade15 ;  /* 0x3e5ade1500077882 */ /* 0x000fe20000000000 */
[----:B------:R-:W-:-:S06]  /*06f0*/  IMAD.MOV.U32 R57, RZ, RZ, 0x3e928af3 ;  /* 0x3e928af3ff397424 */ /* 0x000fcc00078e00ff */
[----:B------:R-:W-:Y:S01]  /*0700*/  DFMA R56, R54, UR6, R56 ;  /* 0x0000000636387c2b */ /* 0x000fe20008000038 */
[----:B------:R-:W-:Y:S01]  /*0710*/  UMOV UR6, 0x62401315 ;  /* 0x6240131500067882 */ /* 0x000fe20000000000 */
[----:B------:R-:W-:-:S06]  /*0720*/  UMOV UR7, 0x3ec71dee ;  /* 0x3ec71dee00077882 */ /* 0x000fcc0000000000 */
[----:B------:R-:W-:Y:S01]  /*0730*/  DFMA R56, R54, R56, UR6 ;  /* 0x0000000636387e2b */ /* 0x000fe20008000038 */
        /* <DEDUP_REMOVED lines=20> */
[----:B------:R-:W-:-:S08]  /*0880*/  DFMA R56, R54, R56, UR6 ;  /* 0x0000000636387e2b */ /* 0x000fd00008000038 */
[----:B------:R-:W-:-:S08]  /*0890*/  DFMA R56, R54, R56, 1 ;  /* 0x3ff000003638742b */ /* 0x000fd00000000038 */
[----:B------:R-:W-:-:S10]  /*08a0*/  DFMA R56, R54, R56, 1 ;  /* 0x3ff000003638742b */ /* 0x000fd40000000038 */
[----:B------:R-:W-:Y:S02]  /*08b0*/  IMAD R55, R2, 0x100000, R57 ;  /* 0x0010000002377824 */ /* 0x000fe400078e0239 */
[----:B------:R-:W-:Y:S01]  /*08c0*/  IMAD.MOV.U32 R54, RZ, RZ, R56 ;  /* 0x000000ffff367224 */ /* 0x000fe200078e0038 */
[----:B------:R-:W-:Y:S06]  /*08d0*/  @!P0 BRA `(.L_x_3) ;  /* 0x0000000000348947 */ /* 0x000fec0003800000 */
[----:B------:R-:W-:Y:S01]  /*08e0*/  FSETP.GEU.AND P1, PT, |R53|, 4.2275390625, PT ;  /* 0x408748003500780b */ /* 0x000fe20003f2e200 */
[C---:B------:R-:W-:Y:S02]  /*08f0*/  DADD R54, R52.reuse, +INF ;  /* 0x7ff0000034367429 */ /* 0x040fe40000000000 */
[----:B------:R-:W-:-:S08]  /*0900*/  DSETP.GEU.AND P0, PT, R52, RZ, PT ;  /* 0x000000ff3400722a */ /* 0x000fd00003f0e000 */
[----:B------:R-:W-:Y:S02]  /*0910*/  FSEL R54, R54, RZ, P0 ;  /* 0x000000ff36367208 */ /* 0x000fe40000000000 */
[----:B------:R-:W-:Y:S01]  /*0920*/  @!P1 LEA.HI R3, R2, R2, RZ, 0x1 ;  /* 0x0000000202039211 */ /* 0x000fe200078f08ff */
[----:B------:R-:W-:Y:S01]  /*0930*/  @!P1 IMAD.MOV.U32 R52, RZ, RZ, RZ ;  /* 0x000000ffff349224 */ /* 0x000fe200078e00ff */
[----:B------:R-:W-:Y:S02]  /*0940*/  FSEL R55, R55, RZ, P0 ;  /* 0x000000ff37377208 */ /* 0x000fe40000000000 */
[----:B------:R-:W-:-:S05]  /*0950*/  @!P1 SHF.R.S32.HI R3, RZ, 0x1, R3 ;  /* 0x00000001ff039819 */ /* 0x000fca0000011403 */
[----:B------:R-:W-:Y:S02]  /*0960*/  @!P1 IMAD.IADD R2, R2, 0x1, -R3 ;  /* 0x0000000102029824 */ /* 0x000fe400078e0a03 */
[----:B------:R-:W-:-:S03]  /*0970*/  @!P1 IMAD R3, R3, 0x100000, R57 ;  /* 0x0010000003039824 */ /* 0x000fc600078e0239 */
[----:B------:R-:W-:Y:S02]  /*0980*/  @!P1 LEA R53, R2, 0x3ff00000, 0x14 ;  /* 0x3ff0000002359811 */ /* 0x000fe400078ea0ff */
[----:B------:R-:W-:-:S06]  /*0990*/  @!P1 MOV R2, R56 ;  /* 0x0000003800029202 */ /* 0x000fcc0000000f00 */
[----:B------:R-:W-:-:S11]  /*09a0*/  @!P1 DMUL R54, R2, R52 ;  /* 0x0000003402369228 */ /* 0x000fd60000000000 */
.L_x_3:
[----:B------:R-:W-:Y:S05]  /*09b0*/  BSYNC.RECONVERGENT B0 ;  /* 0x0000000000007941 */ /* 0x000fea0003800200 */
.L_x_2:
[----:B-----5:R-:W-:Y:S01]  /*09c0*/  DMUL R2, R6, R14 ;  /* 0x0000000e06027228 */ /* 0x020fe20000000000 */
[----:B------:R-:W-:Y:S01]  /*09d0*/  UIADD3 UR10, UP0, UPT, UR10, 0x8, URZ ;  /* 0x000000080a0a7890 */ /* 0x000fe2000ff1e0ff */
[----:B------:R-:W-:Y:S01]  /*09e0*/  DMUL R58, R10, R12 ;  /* 0x0000000c0a3a7228 */ /* 0x000fe20000000000 */
[----:B------:R-:W-:Y:S01]  /*09f0*/  UIADD3 UR4, UPT, UPT, UR4, 0x1, URZ ;  /* 0x0000000104047890 */ /* 0x000fe2000fffe0ff */
[----:B------:R-:W-:Y:S01]  /*0a00*/  DMUL R60, R4, -R54 ;  /* 0x80000036043c7228 */ /* 0x000fe20000000000 */
[----:B------:R-:W-:Y:S01]  /*0a10*/  UIADD3.X UR11, UPT, UPT, URZ, UR11, URZ, UP0, !UPT ;  /* 0x0000000bff0b7290 */ /* 0x000fe200087fe4ff */
[-C--:B------:R-:W-:Y:S01]  /*0a20*/  DMUL R56, R8, R16.reuse ;  /* 0x0000001008387228 */ /* 0x080fe20000000000 */
[----:B------:R-:W-:Y:S01]  /*0a30*/  UISETP.NE.AND UP0, UPT, UR4, 0x3e8, UPT ;  /* 0x000003e80400788c */ /* 0x000fe2000bf05270 */
[----:B------:R-:W-:Y:S01]  /*0a40*/  DFMA R52, R10, R16, -R2 ;  /* 0x000000100a34722b */ /* 0x000fe20000000802 */
[----:B------:R-:W-:Y:S01]  /*0a50*/  IADD3 R18, P0, PT, R18, 0x18, RZ ;  /* 0x0000001812127810 */ /* 0x000fe20007f1e0ff */
[----:B------:R-:W-:Y:S01]  /*0a60*/  DFMA R4, R8, R14, -R58 ;  /* 0x0000000e0804722b */ /* 0x000fe2000000083a */
[----:B------:R-:W-:Y:S01]  /*0a70*/  IADD3 R20, P1, PT, R20, 0x18, RZ ;  /* 0x0000001814147810 */ /* 0x000fe20007f3e0ff */
[----:B------:R-:W-:-:S02]  /*0a80*/  DMUL R10, R10, R60 ;  /* 0x0000003c0a0a7228 */ /* 0x000fc40000000000 */
[----:B------:R-:W-:Y:S01]  /*0a90*/  DMUL R16, R16, R54 ;  /* 0x0000003610107228 */ /* 0x000fe20000000000 */
[----:B------:R-:W-:Y:S01]  /*0aa0*/  IMAD.X R19, RZ, RZ, R19, P0 ;  /* 0x000000ffff137224 */ /* 0x000fe200000e0613 */
[----:B------:R-:W-:Y:S01]  /*0ab0*/  DFMA R2, R6, R12, -R56 ;  /* 0x0000000c0602722b */ /* 0x000fe20000000838 */
[----:B------:R-:W-:Y:S01]  /*0ac0*/  IMAD.X R21, RZ, RZ, R21, P1 ;  /* 0x000000ffff157224 */ /* 0x000fe200008e0615 */
[-C--:B------:R-:W-:Y:S02]  /*0ad0*/  DMUL R8, R8, R60.reuse ;  /* 0x0000003c08087228 */ /* 0x080fe40000000000 */
[----:B------:R-:W-:Y:S02]  /*0ae0*/  DMUL R60, R6, R60 ;  /* 0x0000003c063c7228 */ /* 0x000fe40000000000 */
[-C--:B------:R-:W-:Y:S02]  /*0af0*/  DMUL R14, R14, R54.reuse ;  /* 0x000000360e0e7228 */ /* 0x080fe40000000000 */
[----:B------:R-:W-:-:S02]  /*0b00*/  DMUL R12, R12, R54 ;  /* 0x000000360c0c7228 */ /* 0x000fc40000000000 */
[C---:B------:R-:W-:Y:S02]  /*0b10*/  DFMA R6, R52.reuse, R10, R16 ;  /* 0x0000000a3406722b */ /* 0x040fe40000000010 */
[-C--:B------:R-:W-:Y:S02]  /*0b20*/  DFMA R44, R52, R54.reuse, R44 ;  /* 0x00000036342c722b */ /* 0x080fe4000000002c */
[----:B------:R-:W-:Y:S02]  /*0b30*/  DFMA R40, R2, R54, R40 ;  /* 0x000000360228722b */ /* 0x000fe40000000028 */
[----:B------:R-:W-:Y:S02]  /*0b40*/  DFMA R22, R52, R8, R22 ;  /* 0x000000083416722b */ /* 0x000fe40000000016 */
[C---:B------:R-:W-:Y:S02]  /*0b50*/  DFMA R30, R2.reuse, R10, R30 ;  /* 0x0000000a021e722b */ /* 0x040fe4000000001e */
[----:B------:R-:W-:-:S02]  /*0b60*/  DFMA R16, R2, R8, -R16 ;  /* 0x000000080210722b */ /* 0x000fc40000000810 */
[-C--:B------:R-:W-:Y:S02]  /*0b70*/  DFMA R52, R52, R60.reuse, -R14 ;  /* 0x0000003c3434722b */ /* 0x080fe4000000080e */
[----:B------:R-:W-:Y:S02]  /*0b80*/  DFMA R2, R2, R60, R12 ;  /* 0x0000003c0202722b */ /* 0x000fe4000000000c */
[C---:B------:R-:W-:Y:S02]  /*0b90*/  DFMA R8, R4.reuse, R8, R14 ;  /* 0x000000080408722b */ /* 0x040fe4000000000e */
[C---:B------:R-:W-:Y:S02]  /*0ba0*/  DFMA R10, R4.reuse, R10, -R12 ;  /* 0x0000000a040a722b */ /* 0x040fe4000000080c */
[C---:B------:R-:W-:Y:S02]  /*0bb0*/  DFMA R42, R4.reuse, R54, R42 ;  /* 0x00000036042a722b */ /* 0x040fe4000000002a */
[----:B------:R-:W-:-:S02]  /*0bc0*/  DFMA R38, R4, R60, R38 ;  /* 0x0000003c0426722b */ /* 0x000fc40000000026 */
[----:B------:R-:W-:Y:S02]  /*0bd0*/  DADD R24, R6, R24 ;  /* 0x0000000006187229 */ /* 0x000fe40000000018 */
[----:B------:R-:W-:Y:S02]  /*0be0*/  DADD R26, R52, R26 ;  /* 0x00000000341a7229 */ /* 0x000fe4000000001a */
[----:B------:R-:W-:Y:S02]  /*0bf0*/  DADD R28, R16, R28 ;  /* 0x00000000101c7229 */ /* 0x000fe4000000001c */
[----:B------:R-:W-:Y:S02]  /*0c00*/  DADD R32, R2, R32 ;  /* 0x0000000002207229 */ /* 0x000fe40000000020 */
[----:B------:R-:W-:Y:S02]  /*0c10*/  DADD R34, R8, R34 ;  /* 0x0000000008227229 */ /* 0x000fe40000000022 */
[----:B------:R-:W-:Y:S01]  /*0c20*/  DADD R36, R10, R36 ;  /* 0x000000000a247229 */ /* 0x000fe20000000024 */
[----:B------:R-:W-:Y:S10]  /*0c30*/  BRA.U UP0, `(.L_x_4) ;  /* 0xfffffff500807547 */ /* 0x000ff4000b83ffff */
[----:B------:R-:W0:Y:S01]  /*0c40*/  LDC.64 R2, c[0x0][0x390] ;  /* 0x0000e400ff027b82 */ /* 0x000e220000000a00 */
[----:B------:R-:W-:Y:S01]  /*0c50*/  UMOV UR6, 0x47ae147b ;  /* 0x47ae147b00067882 */ /* 0x000fe20000000000 */
[----:B------:R-:W-:Y:S02]  /*0c60*/  UMOV UR7, 0x3f847ae1 ;  /* 0x3f847ae100077882 */ /* 0x000fe40000000000 */
[----:B------:R-:W-:-:S04]  /*0c70*/  DFMA R44, R44, UR6, R50 ;  /* 0x000000062c2c7c2b */ /* 0x000fc80008000032 */
[----:B------:R-:W1:Y:S08]  /*0c80*/  LDC.64 R4, c[0x0][0x380] ;  /* 0x0000e000ff047b82 */ /* 0x000e700000000a00 */
[----:B------:R-:W2:Y:S01]  /*0c90*/  LDC.64 R8, c[0x0][0x388] ;  /* 0x0000e200ff087b82 */ /* 0x000ea20000000a00 */
[----:B0-----:R-:W-:-:S07]  /*0ca0*/  IMAD.WIDE R2, R0, 0x8, R2 ;  /* 0x0000000800027825 */ /* 0x001fce00078e0202 */
[----:B------:R-:W0:Y:S01]  /*0cb0*/  LDC.64 R16, c[0x0][0x398] ;  /* 0x0000e600ff107b82 */ /* 0x000e220000000a00 */
[----:B------:R-:W-:Y:S01]  /*0cc0*/  STG.E.64 desc[UR8][R2.64], R44 ;  /* 0x0000002c02007986 */ /* 0x000fe2000c101b08 */
[----:B-1----:R-:W-:-:S05]  /*0cd0*/  IMAD.WIDE R18, R0, 0x8, R4 ;  /* 0x0000000800127825 */ /* 0x002fca00078e0204 */
[----:B------:R-:W3:Y:S02]  /*0ce0*/  LDG.E.64 R4, desc[UR8][R18.64+0x8] ;  /* 0x0000080812047981 */ /* 0x000ee4000c1e1b00 */
[----:B---3--:R-:W-:-:S07]  /*0cf0*/  DFMA R4, R40, UR6, R4 ;  /* 0x0000000628047c2b */ /* 0x008fce0008000004 */
[----:B------:R0:W-:Y:S04]  /*0d00*/  STG.E.64 desc[UR8][R2.64+0x8], R4 ;  /* 0x0000080402007986 */ /* 0x0001e8000c101b08 */
[----:B------:R-:W3:Y:S01]  /*0d10*/  LDG.E.64 R6, desc[UR8][R18.64+0x10] ;  /* 0x0000100812067981 */ /* 0x000ee2000c1e1b00 */
[----:B--2---:R-:W-:Y:S01]  /*0d20*/  IMAD.WIDE R8, R0, 0x8, R8 ;  /* 0x0000000800087825 */ /* 0x004fe200078e0208 */
[----:B---3--:R-:W-:-:S07]  /*0d30*/  DFMA R6, R42, UR6, R6 ;  /* 0x000000062a067c2b */ /* 0x008fce0008000006 */
[----:B------:R1:W-:Y:S04]  /*0d40*/  STG.E.64 desc[UR8][R2.64+0x10], R6 ;  /* 0x0000100602007986 */ /* 0x0003e8000c101b08 */
[----:B------:R-:W2:Y:S04]  /*0d50*/  LDG.E.64 R12, desc[UR8][R8.64+0x8] ;  /* 0x00000808080c7981 */ /* 0x000ea8000c1e1b00 */
[----:B------:R-:W3:Y:S04]  /*0d60*/  LDG.E.64 R10, desc[UR8][R8.64] ;  /* 0x00000008080a7981 */ /* 0x000ee8000c1e1b00 */
[----:B------:R-:W4:Y:S01]  /*0d70*/  LDG.E.64 R14, desc[UR8][R8.64+0x10] ;  /* 0x00001008080e7981 */ /* 0x000f22000c1e1b00 */
[----:B0-----:R-:W-:Y:S01]  /*0d80*/  IMAD.WIDE R4, R0, 0x8, R16 ;  /* 0x0000000800047825 */ /* 0x001fe200078e0210 */
[----:B--2---:R-:W-:-:S08]  /*0d90*/  DMUL R24, R24, R12 ;  /* 0x0000000c18187228 */ /* 0x004fd00000000000 */
[----:B---3--:R-:W-:-:S08]  /*0da0*/  DFMA R24, R22, R10, R24 ;  /* 0x0000000a1618722b */ /* 0x008fd00000000018 */
[----:B----4-:R-:W-:-:S08]  /*0db0*/  DFMA R24, R26, R14, R24 ;  /* 0x0000000e1a18722b */ /* 0x010fd00000000018 */
[----:B------:R-:W-:-:S07]  /*0dc0*/  DFMA R24, R24, UR6, R10 ;  /* 0x0000000618187c2b */ /* 0x000fce000800000a */
[----:B------:R-:W-:Y:S04]  /*0dd0*/  STG.E.64 desc[UR8][R4.64], R24 ;  /* 0x0000001804007986 */ /* 0x000fe8000c101b08 */
[----:B-1----:R-:W2:Y:S01]  /*0de0*/  LDG.E.64 R2, desc[UR8][R8.64+0x8] ;  /* 0x0000080808027981 */ /* 0x002ea2000c1e1b00 */
[----:B------:R-:W-:-:S08]  /*0df0*/  DMUL R30, R30, R12 ;  /* 0x0000000c1e1e7228 */ /* 0x000fd00000000000 */
[----:B------:R-:W-:-:S08]  /*0e00*/  DFMA R30, R28, R10, R30 ;  /* 0x0000000a1c1e722b */ /* 0x000fd0000000001e */
[----:B------:R-:W-:-:S08]  /*0e10*/  DFMA R30, R32, R14, R30 ;  /* 0x0000000e201e722b */ /* 0x000fd0000000001e */
[----:B--2---:R-:W-:-:S07]  /*0e20*/  DFMA R2, R30, UR6, R2 ;  /* 0x000000061e027c2b */ /* 0x004fce0008000002 */
[----:B------:R-:W-:Y:S04]  /*0e30*/  STG.E.64 desc[UR8][R4.64+0x8], R2 ;  /* 0x0000080204007986 */ /* 0x000fe8000c101b08 */
[----:B------:R-:W2:Y:S01]  /*0e40*/  LDG.E.64 R6, desc[UR8][R8.64+0x10] ;  /* 0x0000100808067981 */ /* 0x000ea2000c1e1b00 */
[----:B------:R-:W-:-:S08]  /*0e50*/  DMUL R12, R36, R12 ;  /* 0x0000000c240c7228 */ /* 0x000fd00000000000 */
[----:B------:R-:W-:-:S08]  /*0e60*/  DFMA R12, R34, R10, R12 ;  /* 0x0000000a220c722b */ /* 0x000fd0000000000c */
[----:B------:R-:W-:-:S08]  /*0e70*/  DFMA R12, R38, R14, R12 ;  /* 0x0000000e260c722b */ /* 0x000fd0000000000c */
[----:B--2---:R-:W-:-:S07]  /*0e80*/  DFMA R6, R12, UR6, R6 ;  /* 0x000000060c067c2b */ /* 0x004fce0008000006 */
[----:B------:R-:W-:Y:S01]  /*0e90*/  STG.E.64 desc[UR8][R4.64+0x10], R6 ;  /* 0x0000100604007986 */ /* 0x000fe2000c101b08 */
[----:B------:R-:W-:Y:S05]  /*0ea0*/  EXIT ;  /* 0x000000000000794d */ /* 0x000fea0003800000 */
        .weak           $__internal_0_$__cuda_sm20_div_rn_f64_full
        .type           $__internal_0_$__cuda_sm20_div_rn_f64_full,@function
        .size           $__internal_0_$__cuda_sm20_div_rn_f64_full,(.L_x_11 - $__internal_0_$__cuda_sm20_div_rn_f64_full)
$__internal_0_$__cuda_sm20_div_rn_f64_full:
[C---:B------:R-:W-:Y:S01]  /*0eb0*/  FSETP.GEU.AND P0, PT, |R57|.reuse, 1.469367938527859385e-39, PT ;  /* 0x001000003900780b */ /* 0x040fe20003f0e200 */
[----:B------:R-:W-:Y:S01]  /*0ec0*/  IMAD.MOV.U32 R64, RZ, RZ, 0x1ca00000 ;  /* 0x1ca00000ff407424 */ /* 0x000fe200078e00ff */
[----:B------:R-:W-:Y:S01]  /*0ed0*/  LOP3.LUT R2, R57, 0x800fffff, RZ, 0xc0, !PT ;  /* 0x800fffff39027812 */ /* 0x000fe200078ec0ff */
[----:B------:R-:W-:Y:S01]  /*0ee0*/  IMAD.MOV.U32 R58, RZ, RZ, R4 ;  /* 0x000000ffff3a7224 */ /* 0x000fe200078e0004 */
[----:B------:R-:W-:Y:S02]  /*0ef0*/  FSETP.GEU.AND P2, PT, |R5|, 1.469367938527859385e-39, PT ;  /* 0x001000000500780b */ /* 0x000fe40003f4e200 */
[----:B------:R-:W-:Y:S01]  /*0f00*/  LOP3.LUT R3, R2, 0x3ff00000, RZ, 0xfc, !PT ;  /* 0x3ff0000002037812 */ /* 0x000fe200078efcff */
[----:B------:R-:W-:Y:S01]  /*0f10*/  IMAD.MOV.U32 R2, RZ, RZ, R56 ;  /* 0x000000ffff027224 */ /* 0x000fe200078e0038 */
[----:B------:R-:W-:Y:S02]  /*0f20*/  LOP3.LUT R66, R57, 0x7ff00000, RZ, 0xc0, !PT ;  /* 0x7ff0000039427812 */ /* 0x000fe400078ec0ff */
[----:B------:R-:W-:-:S03]  /*0f30*/  LOP3.LUT R63, R5, 0x7ff00000, RZ, 0xc0, !PT ;  /* 0x7ff00000053f7812 */ /* 0x000fc600078ec0ff */
[----:B------:R-:W-:Y:S01]  /*0f40*/  @!P0 DMUL R2, R56, 8.98846567431157953865e+307 ;  /* 0x7fe0000038028828 */ /* 0x000fe20000000000 */
[----:B------:R-:W-:Y:S01]  /*0f50*/  ISETP.GE.U32.AND P1, PT, R63, R66, PT ;  /* 0x000000423f00720c */ /* 0x000fe20003f26070 */
[----:B------:R-:W-:-:S03]  /*0f60*/  IMAD.MOV.U32 R65, RZ, RZ, R63 ;  /* 0x000000ffff417224 */ /* 0x000fc600078e003f */
[----:B------:R-:W-:Y:S01]  /*0f70*/  SEL R59, R64, 0x63400000, !P1 ;  /* 0x63400000403b7807 */ /* 0x000fe20004800000 */
[----:B------:R0:W1:Y:S03]  /*0f80*/  MUFU.RCP64H R61, R3 ;  /* 0x00000003003d7308 */ /* 0x0000660000001800 */
[----:B------:R-:W-:Y:S01]  /*0f90*/  LOP3.LUT R59, R59, 0x800fffff, R5, 0xf8, !PT ;  /* 0x800fffff3b3b7812 */ /* 0x000fe200078ef805 */
[----:B------:R-:W-:Y:S06]  /*0fa0*/  @P2 BRA `(.L_x_5) ;  /* 0x0000000000202947 */ /* 0x000fec0003800000 */
[----:B------:R-:W-:-:S04]  /*0fb0*/  LOP3.LUT R68, R57, 0x7ff00000, RZ, 0xc0, !PT ;  /* 0x7ff0000039447812 */ /* 0x000fc800078ec0ff */
[----:B------:R-:W-:Y:S01]  /*0fc0*/  ISETP.GE.U32.AND P1, PT, R63, R68, PT ;  /* 0x000000443f00720c */ /* 0x000fe20003f26070 */
[----:B------:R-:W-:-:S03]  /*0fd0*/  IMAD.MOV.U32 R68, RZ, RZ, RZ ;  /* 0x000000ffff447224 */ /* 0x000fc600078e00ff */
[----:B------:R-:W-:-:S04]  /*0fe0*/  SEL R65, R64, 0x63400000, !P1 ;  /* 0x6340000040417807 */ /* 0x000fc80004800000 */
[----:B------:R-:W-:-:S04]  /*0ff0*/  LOP3.LUT R65, R65, 0x80000000, R5, 0xf8, !PT ;  /* 0x8000000041417812 */ /* 0x000fc800078ef805 */
[----:B------:R-:W-:-:S06]  /*1000*/  LOP3.LUT R69, R65, 0x100000, RZ, 0xfc, !PT ;  /* 0x0010000041457812 */ /* 0x000fcc00078efcff */
[----:B------:R-:W-:-:S10]  /*1010*/  DFMA R58, R58, 2, -R68 ;  /* 0x400000003a3a782b */ /* 0x000fd40000000844 */
[----:B------:R-:W-:-:S07]  /*1020*/  LOP3.LUT R65, R59, 0x7ff00000, RZ, 0xc0, !PT ;  /* 0x7ff000003b417812 */ /* 0x000fce00078ec0ff */
.L_x_5:
[----:B------:R-:W-:-:S06]  /*1030*/  IMAD.MOV.U32 R60, RZ, RZ, 0x1 ;  /* 0x00000001ff3c7424 */ /* 0x000fcc00078e00ff */
[----:B-1----:R-:W-:-:S08]  /*1040*/  DFMA R68, R60, -R2, 1 ;  /* 0x3ff000003c44742b */ /* 0x002fd00000000802 */
[----:B------:R-:W-:-:S08]  /*1050*/  DFMA R68, R68, R68, R68 ;  /* 0x000000444444722b */ /* 0x000fd00000000044 */
[----:B------:R-:W-:-:S08]  /*1060*/  DFMA R68, R60, R68, R60 ;  /* 0x000000443c44722b */ /* 0x000fd0000000003c */
[----:B------:R-:W-:-:S08]  /*1070*/  DFMA R60, R68, -R2, 1 ;  /* 0x3ff00000443c742b */ /* 0x000fd00000000802 */
[----:B------:R-:W-:-:S08]  /*1080*/  DFMA R60, R68, R60, R68 ;  /* 0x0000003c443c722b */ /* 0x000fd00000000044 */
[----:B------:R-:W-:-:S08]  /*1090*/  DMUL R68, R60, R58 ;  /* 0x0000003a3c447228 */ /* 0x000fd00000000000 */
[----:B------:R-:W-:-:S08]  /*10a0*/  DFMA R70, R68, -R2, R58 ;  /* 0x800000024446722b */ /* 0x000fd0000000003a */
[----:B------:R-:W-:Y:S01]  /*10b0*/  DFMA R60, R60, R70, R68 ;  /* 0x000000463c3c722b */ /* 0x000fe20000000044 */
[----:B------:R-:W-:Y:S01]  /*10c0*/  IMAD.MOV.U32 R68, RZ, RZ, R66 ;  /* 0x000000ffff447224 */ /* 0x000fe200078e0042 */
[----:B------:R-:W-:Y:S01]  /*10d0*/  @!P0 LOP3.LUT R68, R3, 0x7ff00000, RZ, 0xc0, !PT ;  /* 0x7ff0000003448812 */ /* 0x000fe200078ec0ff */
[----:B------:R-:W-:-:S05]  /*10e0*/  VIADD R66, R65, 0xffffffff ;  /* 0xffffffff41427836 */ /* 0x000fca0000000000 */
[----:B------:R-:W-:Y:S01]  /*10f0*/  ISETP.GT.U32.AND P0, PT, R66, 0x7feffffe, PT ;  /* 0x7feffffe4200780c */ /* 0x000fe20003f04070 */
[----:B------:R-:W-:-:S05]  /*1100*/  VIADD R66, R68, 0xffffffff ;  /* 0xffffffff44427836 */ /* 0x000fca0000000000 */
[----:B------:R-:W-:-:S13]  /*1110*/  ISETP.GT.U32.OR P0, PT, R66, 0x7feffffe, P0 ;  /* 0x7feffffe4200780c */ /* 0x000fda0000704470 */
[----:B------:R-:W-:Y:S05]  /*1120*/  @P0 BRA `(.L_x_6) ;  /* 0x00000000006c0947 */ /* 0x000fea0003800000 */
[----:B------:R-:W-:-:S04]  /*1130*/  LOP3.LUT R4, R57, 0x7ff00000, RZ, 0xc0, !PT ;  /* 0x7ff0000039047812 */ /* 0x000fc800078ec0ff */
[CC--:B------:R-:W-:Y:S02]  /*1140*/  ISETP.GE.U32.AND P0, PT, R63.reuse, R4.reuse, PT ;  /* 0x000000043f00720c */ /* 0x0c0fe40003f06070 */
[----:B------:R-:W-:Y:S02]  /*1150*/  VIADDMNMX R63, R63, -R4, 0xb9600000, !PT ;  /* 0xb96000003f3f7446 */ /* 0x000fe40007800904 */
[----:B------:R-:W-:Y:S02]  /*1160*/  SEL R64, R64, 0x63400000, !P0 ;  /* 0x6340000040407807 */ /* 0x000fe40004000000 */
[----:B------:R-:W-:Y:S02]  /*1170*/  VIMNMX R63, PT, PT, R63, 0x46a00000, PT ;  /* 0x46a000003f3f7848 */ /* 0x000fe40003fe0100 */
[----:B------:R-:W-:-:S03]  /*1180*/  MOV R4, RZ ;  /* 0x000000ff00047202 */ /* 0x000fc60000000f00 */
[----:B------:R-:W-:-:S04]  /*1190*/  IMAD.IADD R63, R63, 0x1, -R64 ;  /* 0x000000013f3f7824 */ /* 0x000fc800078e0a40 */
[----:B------:R-:W-:-:S06]  /*11a0*/  VIADD R5, R63, 0x7fe00000 ;  /* 0x7fe000003f057836 */ /* 0x000fcc0000000000 */
[----:B------:R-:W-:-:S10]  /*11b0*/  DMUL R66, R60, R4 ;  /* 0x000000043c427228 */ /* 0x000fd40000000000 */
[----:B------:R-:W-:-:S13]  /*11c0*/  FSETP.GTU.AND P0, PT, |R67|, 1.469367938527859385e-39, PT ;  /* 0x001000004300780b */ /* 0x000fda0003f0c200 */
[----:B------:R-:W-:Y:S05]  /*11d0*/  @P0 BRA `(.L_x_7) ;  /* 0x0000000000940947 */ /* 0x000fea0003800000 */
[----:B0-----:R-:W-:Y:S01]  /*11e0*/  DFMA R2, R60, -R2, R58 ;  /* 0x800000023c02722b */ /* 0x001fe2000000003a */
[----:B------:R-:W-:-:S09]  /*11f0*/  IMAD.MOV.U32 R4, RZ, RZ, RZ ;  /* 0x000000ffff047224 */ /* 0x000fd200078e00ff */
[C---:B------:R-:W-:Y:S02]  /*1200*/  FSETP.NEU.AND P0, PT, R3.reuse, RZ, PT ;  /* 0x000000ff0300720b */ /* 0x040fe40003f0d000 */
[----:B------:R-:W-:-:S04]  /*1210*/  LOP3.LUT R57, R3, 0x80000000, R57, 0x48, !PT ;  /* 0x8000000003397812 */ /* 0x000fc800078e4839 */
[----:B------:R-:W-:-:S07]  /*1220*/  LOP3.LUT R5, R57, R5, RZ, 0xfc, !PT ;  /* 0x0000000539057212 */ /* 0x000fce00078efcff */
[----:B------:R-:W-:Y:S05]  /*1230*/  @!P0 BRA `(.L_x_7) ;  /* 0x00000000007c8947 */ /* 0x000fea0003800000 */
[----:B------:R-:W-:Y:S01]  /*1240*/  IMAD.MOV R3, RZ, RZ, -R63 ;  /* 0x000000ffff037224 */ /* 0x000fe200078e0a3f */
[----:B------:R-:W-:Y:S01]  /*1250*/  DMUL.RP R4, R60, R4 ;  /* 0x000000043c047228 */ /* 0x000fe20000008000 */
[----:B------:R-:W-:-:S06]  /*1260*/  IMAD.MOV.U32 R2, RZ, RZ, RZ ;  /* 0x000000ffff027224 */ /* 0x000fcc00078e00ff */
[----:B------:R-:W-:-:S03]  /*1270*/  DFMA R2, R66, -R2, R60 ;  /* 0x800000024202722b */ /* 0x000fc6000000003c */
[----:B------:R-:W-:-:S03]  /*1280*/  LOP3.LUT R57, R5, R57, RZ, 0x3c, !PT ;  /* 0x0000003905397212 */ /* 0x000fc600078e3cff */
[----:B------:R-:W-:-:S04]  /*1290*/  IADD3 R2, PT, PT, -R63, -0x43300000, RZ ;  /* 0xbcd000003f027810 */ /* 0x000fc80007ffe1ff */
[----:B------:R-:W-:-:S04]  /*12a0*/  FSETP.NEU.AND P0, PT, |R3|, R2, PT ;  /* 0x000000020300720b */ /* 0x000fc80003f0d200 */
[----:B------:R-:W-:Y:S02]  /*12b0*/  FSEL R66, R4, R66, !P0 ;  /* 0x0000004204427208 */ /* 0x000fe40004000000 */
[----:B------:R-:W-:Y:S01]  /*12c0*/  FSEL R67, R57, R67, !P0 ;  /* 0x0000004339437208 */ /* 0x000fe20004000000 */
[----:B------:R-:W-:Y:S06]  /*12d0*/  BRA `(.L_x_7) ;  /* 0x0000000000547947 */ /* 0x000fec0003800000 */
.L_x_6:
[----:B------:R-:W-:-:S14]  /*12e0*/  DSETP.NAN.AND P0, PT, R4, R4, PT ;  /* 0x000000040400722a */ /* 0x000fdc0003f08000 */
[----:B------:R-:W-:Y:S05]  /*12f0*/  @P0 BRA `(.L_x_8) ;  /* 0x0000000000440947 */ /* 0x000fea0003800000 */
[----:B------:R-:W-:-:S14]  /*1300*/  DSETP.NAN.AND P0, PT, R56, R56, PT ;  /* 0x000000383800722a */ /* 0x000fdc0003f08000 */
[----:B------:R-:W-:Y:S05]  /*1310*/  @P0 BRA `(.L_x_9) ;  /* 0x0000000000300947 */ /* 0x000fea0003800000 */
[----:B------:R-:W-:Y:S01]  /*1320*/  ISETP.NE.AND P0, PT, R65, R68, PT ;  /* 0x000000444100720c */ /* 0x000fe20003f05270 */
[----:B------:R-:W-:Y:S02]  /*1330*/  IMAD.MOV.U32 R66, RZ, RZ, 0x0 ;  /* 0x00000000ff427424 */ /* 0x000fe400078e00ff */
[----:B------:R-:W-:-:S10]  /*1340*/  IMAD.MOV.U32 R67, RZ, RZ, -0x80000 ;  /* 0xfff80000ff437424 */ /* 0x000fd400078e00ff */
[----:B------:R-:W-:Y:S05]  /*1350*/  @!P0 BRA `(.L_x_7) ;  /* 0x0000000000348947 */ /* 0x000fea0003800000 */
[----:B------:R-:W-:Y:S02]  /*1360*/  ISETP.NE.AND P0, PT, R65, 0x7ff00000, PT ;  /* 0x7ff000004100780c */ /* 0x000fe40003f05270 */
[----:B------:R-:W-:Y:S02]  /*1370*/  LOP3.LUT R67, R5, 0x80000000, R57, 0x48, !PT ;  /* 0x8000000005437812 */ /* 0x000fe400078e4839 */
[----:B------:R-:W-:-:S13]  /*1380*/  ISETP.EQ.OR P0, PT, R68, RZ, !P0 ;  /* 0x000000ff4400720c */ /* 0x000fda0004702670 */
[----:B------:R-:W-:Y:S01]  /*1390*/  @P0 LOP3.LUT R2, R67, 0x7ff00000, RZ, 0xfc, !PT ;  /* 0x7ff0000043020812 */ /* 0x000fe200078efcff */
[----:B------:R-:W-:Y:S02]  /*13a0*/  @!P0 IMAD.MOV.U32 R66, RZ, RZ, RZ ;  /* 0x000000ffff428224 */ /* 0x000fe400078e00ff */
[----:B------:R-:W-:Y:S02]  /*13b0*/  @P0 IMAD.MOV.U32 R66, RZ, RZ, RZ ;  /* 0x000000ffff420224 */ /* 0x000fe400078e00ff */
[----:B------:R-:W-:Y:S01]  /*13c0*/  @P0 IMAD.MOV.U32 R67, RZ, RZ, R2 ;  /* 0x000000ffff430224 */ /* 0x000fe200078e0002 */
[----:B------:R-:W-:Y:S06]  /*13d0*/  BRA `(.L_x_7) ;  /* 0x0000000000147947 */ /* 0x000fec0003800000 */
.L_x_9:
[----:B------:R-:W-:Y:S01]  /*13e0*/  LOP3.LUT R67, R57, 0x80000, RZ, 0xfc, !PT ;  /* 0x0008000039437812 */ /* 0x000fe200078efcff */
[----:B------:R-:W-:Y:S01]  /*13f0*/  IMAD.MOV.U32 R66, RZ, RZ, R56 ;  /* 0x000000ffff427224 */ /* 0x000fe200078e0038 */
[----:B------:R-:W-:Y:S06]  /*1400*/  BRA `(.L_x_7) ;  /* 0x0000000000087947 */ /* 0x000fec0003800000 */
.L_x_8:
[----:B------:R-:W-:Y:S01]  /*1410*/  LOP3.LUT R67, R5, 0x80000, RZ, 0xfc, !PT ;  /* 0x0008000005437812 */ /* 0x000fe200078efcff */
[----:B------:R-:W-:-:S07]  /*1420*/  IMAD.MOV.U32 R66, RZ, RZ, R4 ;  /* 0x000000ffff427224 */ /* 0x000fce00078e0004 */
.L_x_7:
[----:B------:R-:W-:Y:S02]  /*1430*/  IMAD.MOV.U32 R63, RZ, RZ, 0x0 ;  /* 0x00000000ff3f7424 */ /* 0x000fe400078e00ff */
[----:B------:R-:W-:Y:S02]  /*1440*/  IMAD.MOV.U32 R2, RZ, RZ, R66 ;  /* 0x000000ffff027224 */ /* 0x000fe400078e0042 */
[----:B0-----:R-:W-:Y:S01]  /*1450*/  IMAD.MOV.U32 R3, RZ, RZ, R67 ;  /* 0x000000ffff037224 */ /* 0x001fe200078e0043 */
[----:B------:R-:W-:Y:S06]  /*1460*/  RET.REL.NODEC R62 `(_Z8SimulatePdS_S_S_S_) ;  /* 0xffffffe83ee47950 */ /* 0x000fec0003c3ffff */
.L_x_10:
[----:B------:R-:W-:-:S00]  /*1470*/  BRA `(.L_x_10) ;  /* 0xfffffffc00fc7947 */ /* 0x000fc0000383ffff */
[----:B------:R-:W-:-:S00]  /*1480*/  NOP ;  /* 0x0000000000007918 */ /* 0x000fc00000000000 */
[----:B------:R-:W-:-:S00]  /*1490*/  NOP ;  /* 0x0000000000007918 */ /* 0x000fc00000000000 */
[----:B------:R-:W-:-:S00]  /*14a0*/  NOP ;  /* 0x0000000000007918 */ /* 0x000fc00000000000 */
[----:B------:R-:W-:-:S00]  /*14b0*/  NOP ;  /* 0x0000000000007918 */ /* 0x000fc00000000000 */
[----:B------:R-:W-:-:S00]  /*14c0*/  NOP ;  /* 0x0000000000007918 */ /* 0x000fc00000000000 */
[----:B------:R-:W-:-:S00]  /*14d0*/  NOP ;  /* 0x0000000000007918 */ /* 0x000fc00000000000 */
[----:B------:R-:W-:-:S00]  /*14e0*/  NOP ;  /* 0x0000000000007918 */ /* 0x000fc00000000000 */
[----:B------:R-:W-:-:S00]  /*14f0*/  NOP ;  /* 0x0000000000007918 */ /* 0x000fc00000000000 */
.L_x_11:


//--------------------- .nv.shared.reserved.0     --------------------------
	.section	.nv.shared.reserved.0,"aw",@nobits
	.weak		__nv_reservedSMEM_offset_0_alias
	.size		__nv_reservedSMEM_offset_0_alias, 0, 64
	.other		__nv_reservedSMEM_offset_0_alias,@"STO_CUDA_RESERVED_SHARED STV_DEFAULT"
__nv_reservedSMEM_offset_0_alias:
	.zero		0
	.zero		64


//--------------------- .nv.constant0._Z8SimulatePdS_S_S_S_ --------------------------
	.section	.nv.constant0._Z8SimulatePdS_S_S_S_,"a",@progbits
	.sectionflags	@""
	.align	4
.nv.constant0._Z8SimulatePdS_S_S_S_:
	.zero		936


//--------------------- SYMBOLS --------------------------

	.type		.nv.reservedSmem.offset0,@object
	.size		.nv.reservedSmem.offset0,0x4
